//
// Generated by NVIDIA NVVM Compiler
//
// Compiler Build ID: CL-36424714
// Cuda compilation tools, release 13.0, V13.0.88
// Based on NVVM 20.0.0
//

.version 9.0
.target sm_100
.address_size 64

	// .globl	_Z18compute_differencePvS_i
.global .align 4 .u32 d_num_errors;

.visible .entry _Z18compute_differencePvS_i(
	.param .u64 .ptr .align 1 _Z18compute_differencePvS_i_param_0,
	.param .u64 .ptr .align 1 _Z18compute_differencePvS_i_param_1,
	.param .u32 _Z18compute_differencePvS_i_param_2
)
{
	.reg .pred 	%p<3>;
	.reg .b32 	%r<13>;
	.reg .b32 	%f<5>;
	.reg .b64 	%rd<8>;

	ld.param.u64 	%rd1, [_Z18compute_differencePvS_i_param_0];
	ld.param.u64 	%rd2, [_Z18compute_differencePvS_i_param_1];
	ld.param.u32 	%r3, [_Z18compute_differencePvS_i_param_2];
	mov.u32 	%r4, %ctaid.y;
	mov.u32 	%r5, %ntid.y;
	mov.u32 	%r6, %tid.y;
	mad.lo.s32 	%r1, %r4, %r5, %r6;
	mov.u32 	%r7, %ctaid.x;
	mov.u32 	%r8, %ntid.x;
	mov.u32 	%r9, %tid.x;
	mad.lo.s32 	%r2, %r7, %r8, %r9;
	max.s32 	%r10, %r1, %r2;
	setp.ge.s32 	%p1, %r10, %r3;
	@%p1 bra 	$L__BB0_3;
	cvta.to.global.u64 	%rd3, %rd1;
	cvta.to.global.u64 	%rd4, %rd2;
	mad.lo.s32 	%r11, %r3, %r1, %r2;
	mul.wide.s32 	%rd5, %r11, 4;
	add.s64 	%rd6, %rd3, %rd5;
	ld.global.f32 	%f1, [%rd6];
	add.s64 	%rd7, %rd4, %rd5;
	ld.global.f32 	%f2, [%rd7];
	sub.f32 	%f3, %f1, %f2;
	abs.f32 	%f4, %f3;
	setp.geu.f32 	%p2, %f4, 0f3A83126F;
	@%p2 bra 	$L__BB0_3;
	atom.global.add.u32 	%r12, [d_num_errors], 1;
$L__BB0_3:
	ret;

}
	// .globl	_Z26matrixMultiplicationKernelPvS_S_ii
.visible .entry _Z26matrixMultiplicationKernelPvS_S_ii(
	.param .u64 .ptr .align 1 _Z26matrixMultiplicationKernelPvS_S_ii_param_0,
	.param .u64 .ptr .align 1 _Z26matrixMultiplicationKernelPvS_S_ii_param_1,
	.param .u64 .ptr .align 1 _Z26matrixMultiplicationKernelPvS_S_ii_param_2,
	.param .u32 _Z26matrixMultiplicationKernelPvS_S_ii_param_3,
	.param .u32 _Z26matrixMultiplicationKernelPvS_S_ii_param_4
)
{
	.reg .pred 	%p<20>;
	.reg .b32 	%r<63>;
	.reg .b32 	%f<67>;
	.reg .b64 	%rd<49>;

	ld.param.u64 	%rd5, [_Z26matrixMultiplicationKernelPvS_S_ii_param_0];
	ld.param.u64 	%rd6, [_Z26matrixMultiplicationKernelPvS_S_ii_param_1];
	ld.param.u64 	%rd4, [_Z26matrixMultiplicationKernelPvS_S_ii_param_2];
	ld.param.u32 	%r30, [_Z26matrixMultiplicationKernelPvS_S_ii_param_3];
	ld.param.u32 	%r31, [_Z26matrixMultiplicationKernelPvS_S_ii_param_4];
	cvta.to.global.u64 	%rd1, %rd6;
	cvta.to.global.u64 	%rd2, %rd5;
	mov.u32 	%r32, %ctaid.x;
	mov.u32 	%r33, %ntid.x;
	mov.u32 	%r34, %tid.x;
	mad.lo.s32 	%r1, %r32, %r33, %r34;
	setp.lt.s32 	%p2, %r31, 1;
	@%p2 bra 	$L__BB1_29;
	mov.u32 	%r35, %tid.y;
	mov.u32 	%r36, %ntid.y;
	mov.u32 	%r37, %ctaid.y;
	mad.lo.s32 	%r38, %r37, %r36, %r35;
	cvta.to.global.u64 	%rd7, %rd4;
	max.s32 	%r39, %r38, %r1;
	setp.lt.s32 	%p1, %r39, %r30;
	mul.lo.s32 	%r2, %r30, %r38;
	add.s32 	%r40, %r2, %r1;
	mul.wide.s32 	%rd8, %r40, 4;
	add.s64 	%rd3, %rd7, %rd8;
	setp.lt.s32 	%p3, %r30, 1;
	@%p3 bra 	$L__BB1_19;
	add.s32 	%r3, %r30, -1;
	and.b32  	%r4, %r30, 7;
	add.s32 	%r5, %r4, -1;
	and.b32  	%r6, %r30, 3;
	and.b32  	%r7, %r30, 2147483640;
	and.b32  	%r8, %r30, 1;
	neg.s32 	%r9, %r7;
	shl.b32 	%r10, %r30, 3;
	mov.b32 	%r54, 0;
	not.pred 	%p10, %p1;
	cvt.u64.u32 	%rd38, %r2;
	mul.wide.u32 	%rd43, %r30, 4;
$L__BB1_3:
	@%p10 bra 	$L__BB1_18;
	setp.ne.s32 	%p11, %r54, 0;
	@%p11 bra 	$L__BB1_6;
	mov.b32 	%r46, 0;
	st.global.u32 	[%rd3], %r46;
$L__BB1_6:
	setp.lt.u32 	%p12, %r3, 7;
	mov.f32 	%f66, 0f00000000;
	mov.b32 	%r59, 0;
	@%p12 bra 	$L__BB1_9;
	mov.f32 	%f66, 0f00000000;
	mov.u32 	%r55, %r2;
	mov.u32 	%r56, %r1;
	mov.u32 	%r57, %r9;
$L__BB1_8:
	.pragma "nounroll";
	mul.wide.u32 	%rd9, %r55, 4;
	add.s64 	%rd10, %rd2, %rd9;
	ld.global.f32 	%f16, [%rd10];
	mul.wide.s32 	%rd11, %r56, 4;
	add.s64 	%rd12, %rd1, %rd11;
	ld.global.f32 	%f17, [%rd12];
	fma.rn.f32 	%f18, %f16, %f17, %f66;
	ld.global.f32 	%f19, [%rd10+4];
	mul.wide.u32 	%rd13, %r30, 4;
	add.s64 	%rd14, %rd12, %rd13;
	ld.global.f32 	%f20, [%rd14];
	fma.rn.f32 	%f21, %f19, %f20, %f18;
	ld.global.f32 	%f22, [%rd10+8];
	add.s64 	%rd15, %rd14, %rd13;
	ld.global.f32 	%f23, [%rd15];
	fma.rn.f32 	%f24, %f22, %f23, %f21;
	ld.global.f32 	%f25, [%rd10+12];
	add.s64 	%rd16, %rd15, %rd13;
	ld.global.f32 	%f26, [%rd16];
	fma.rn.f32 	%f27, %f25, %f26, %f24;
	ld.global.f32 	%f28, [%rd10+16];
	add.s64 	%rd17, %rd16, %rd13;
	ld.global.f32 	%f29, [%rd17];
	fma.rn.f32 	%f30, %f28, %f29, %f27;
	ld.global.f32 	%f31, [%rd10+20];
	add.s64 	%rd18, %rd17, %rd13;
	ld.global.f32 	%f32, [%rd18];
	fma.rn.f32 	%f33, %f31, %f32, %f30;
	ld.global.f32 	%f34, [%rd10+24];
	add.s64 	%rd19, %rd18, %rd13;
	ld.global.f32 	%f35, [%rd19];
	fma.rn.f32 	%f36, %f34, %f35, %f33;
	ld.global.f32 	%f37, [%rd10+28];
	add.s64 	%rd20, %rd19, %rd13;
	ld.global.f32 	%f38, [%rd20];
	fma.rn.f32 	%f66, %f37, %f38, %f36;
	add.s32 	%r57, %r57, 8;
	add.s32 	%r56, %r56, %r10;
	add.s32 	%r55, %r55, 8;
	setp.eq.s32 	%p13, %r57, 0;
	mov.u32 	%r59, %r7;
	@%p13 bra 	$L__BB1_9;
	bra.uni 	$L__BB1_8;
$L__BB1_9:
	setp.eq.s32 	%p14, %r4, 0;
	@%p14 bra 	$L__BB1_17;
	setp.lt.u32 	%p15, %r5, 3;
	@%p15 bra 	$L__BB1_12;
	add.s32 	%r48, %r59, %r2;
	mul.wide.u32 	%rd21, %r48, 4;
	add.s64 	%rd22, %rd2, %rd21;
	ld.global.f32 	%f40, [%rd22];
	mad.lo.s32 	%r49, %r59, %r30, %r1;
	mul.wide.s32 	%rd23, %r49, 4;
	add.s64 	%rd24, %rd1, %rd23;
	ld.global.f32 	%f41, [%rd24];
	fma.rn.f32 	%f42, %f40, %f41, %f66;
	cvt.u64.u32 	%rd26, %r59;
	add.s64 	%rd27, %rd26, %rd38;
	shl.b64 	%rd28, %rd27, 2;
	add.s64 	%rd29, %rd2, %rd28;
	ld.global.f32 	%f43, [%rd29+4];
	add.s64 	%rd31, %rd24, %rd43;
	ld.global.f32 	%f44, [%rd31];
	fma.rn.f32 	%f45, %f43, %f44, %f42;
	ld.global.f32 	%f46, [%rd29+8];
	add.s64 	%rd32, %rd31, %rd43;
	ld.global.f32 	%f47, [%rd32];
	fma.rn.f32 	%f48, %f46, %f47, %f45;
	ld.global.f32 	%f49, [%rd29+12];
	add.s64 	%rd33, %rd32, %rd43;
	ld.global.f32 	%f50, [%rd33];
	fma.rn.f32 	%f66, %f49, %f50, %f48;
	add.s32 	%r59, %r59, 4;
$L__BB1_12:
	setp.eq.s32 	%p16, %r6, 0;
	@%p16 bra 	$L__BB1_17;
	setp.eq.s32 	%p17, %r6, 1;
	@%p17 bra 	$L__BB1_15;
	add.s32 	%r50, %r59, %r2;
	mul.wide.u32 	%rd34, %r50, 4;
	add.s64 	%rd35, %rd2, %rd34;
	ld.global.f32 	%f52, [%rd35];
	mad.lo.s32 	%r51, %r59, %r30, %r1;
	mul.wide.s32 	%rd36, %r51, 4;
	add.s64 	%rd37, %rd1, %rd36;
	ld.global.f32 	%f53, [%rd37];
	fma.rn.f32 	%f54, %f52, %f53, %f66;
	cvt.u64.u32 	%rd39, %r59;
	add.s64 	%rd40, %rd39, %rd38;
	shl.b64 	%rd41, %rd40, 2;
	add.s64 	%rd42, %rd2, %rd41;
	ld.global.f32 	%f55, [%rd42+4];
	add.s64 	%rd44, %rd37, %rd43;
	ld.global.f32 	%f56, [%rd44];
	fma.rn.f32 	%f66, %f55, %f56, %f54;
	add.s32 	%r59, %r59, 2;
$L__BB1_15:
	setp.eq.s32 	%p18, %r8, 0;
	@%p18 bra 	$L__BB1_17;
	add.s32 	%r52, %r59, %r2;
	mul.wide.u32 	%rd45, %r52, 4;
	add.s64 	%rd46, %rd2, %rd45;
	ld.global.f32 	%f57, [%rd46];
	mad.lo.s32 	%r53, %r59, %r30, %r1;
	mul.wide.s32 	%rd47, %r53, 4;
	add.s64 	%rd48, %rd1, %rd47;
	ld.global.f32 	%f58, [%rd48];
	fma.rn.f32 	%f66, %f57, %f58, %f66;
$L__BB1_17:
	st.global.f32 	[%rd3], %f66;
$L__BB1_18:
	add.s32 	%r54, %r54, 1;
	setp.eq.s32 	%p19, %r54, %r31;
	@%p19 bra 	$L__BB1_29;
	bra.uni 	$L__BB1_3;
$L__BB1_19:
	and.b32  	%r24, %r31, 3;
	setp.lt.u32 	%p4, %r31, 4;
	@%p4 bra 	$L__BB1_24;
	and.b32  	%r25, %r31, 2147483644;
	mov.b32 	%r61, 0;
	not.pred 	%p5, %p1;
$L__BB1_21:
	@%p5 bra 	$L__BB1_23;
	mov.b32 	%r42, 0;
	st.global.u32 	[%rd3], %r42;
$L__BB1_23:
	add.s32 	%r61, %r61, 4;
	setp.ne.s32 	%p6, %r61, %r25;
	@%p6 bra 	$L__BB1_21;
$L__BB1_24:
	setp.eq.s32 	%p7, %r24, 0;
	@%p7 bra 	$L__BB1_29;
	mov.b32 	%r62, 0;
	not.pred 	%p8, %p1;
$L__BB1_26:
	.pragma "nounroll";
	@%p8 bra 	$L__BB1_28;
	mov.b32 	%r44, 0;
	st.global.u32 	[%rd3], %r44;
$L__BB1_28:
	add.s32 	%r62, %r62, 1;
	setp.ne.s32 	%p9, %r62, %r24;
	@%p9 bra 	$L__BB1_26;
$L__BB1_29:
	ret;

}


// ===== COMPILED SASS (sm_100) =====

	.target	sm_100

	.elftype	@"ET_EXEC"


//--------------------- .note.nv.tkinfo           --------------------------
	.section	.note.nv.tkinfo,"",@"SHT_NOTE"
	.sectionflags	@"SHF_NOTE_NV_TKINFO"
	.tkinfo
        /*0018*/ 	.word	0x00000002
        /*0030*/ 	.string	""
        /*0030*/ 	.string	"ptxas"
        /*0030*/ 	.string	"Cuda compilation tools, release 13.0, V13.0.88"
        /*0030*/ 	.string	"Build cuda_13.0.r13.0/compiler.36424714_0"
        /*0030*/ 	.string	"-arch sm_100 -m 64 "



//--------------------- .note.nv.cuinfo           --------------------------
	.section	.note.nv.cuinfo,"",@"SHT_NOTE"
	.sectionflags	@"SHF_NOTE_NV_CUINFO"
        /*0018*/ 	.short	0x0002
        /*001a*/ 	.short	0x0064
        /*001c*/ 	.short	0x0082
	.zero		2


//--------------------- .nv.info                  --------------------------
	.section	.nv.info,"",@"SHT_CUDA_INFO"
	.align	4


	//----- nvinfo : EIATTR_REGCOUNT
	.align		4
        /*0000*/ 	.byte	0x04, 0x2f
        /*0002*/ 	.short	(.L_2 - .L_1)
	.align		4
.L_1:
        /*0004*/ 	.word	index@(_Z18compute_differencePvS_i)
        /*0008*/ 	.word	0x0000000a


	//----- nvinfo : EIATTR_FRAME_SIZE
	.align		4
.L_2:
        /*000c*/ 	.byte	0x04, 0x11
        /*000e*/ 	.short	(.L_4 - .L_3)
	.align		4
.L_3:
        /*0010*/ 	.word	index@(_Z18compute_differencePvS_i)
        /*0014*/ 	.word	0x00000000


	//----- nvinfo : EIATTR_REGCOUNT
	.align		4
.L_4:
        /*0018*/ 	.byte	0x04, 0x2f
        /*001a*/ 	.short	(.L_6 - .L_5)
	.align		4
.L_5:
        /*001c*/ 	.word	index@(_Z26matrixMultiplicationKernelPvS_S_ii)
        /*0020*/ 	.word	0x00000020


	//----- nvinfo : EIATTR_FRAME_SIZE
	.align		4
.L_6:
        /*0024*/ 	.byte	0x04, 0x11
        /*0026*/ 	.short	(.L_8 - .L_7)
	.align		4
.L_7:
        /*0028*/ 	.word	index@(_Z26matrixMultiplicationKernelPvS_S_ii)
        /*002c*/ 	.word	0x00000000


	//----- nvinfo : EIATTR_MIN_STACK_SIZE
	.align		4
.L_8:
        /*0030*/ 	.byte	0x04, 0x12
        /*0032*/ 	.short	(.L_10 - .L_9)
	.align		4
.L_9:
        /*0034*/ 	.word	index@(_Z26matrixMultiplicationKernelPvS_S_ii)
        /*0038*/ 	.word	0x00000000


	//----- nvinfo : EIATTR_MIN_STACK_SIZE
	.align		4
.L_10:
        /*003c*/ 	.byte	0x04, 0x12
        /*003e*/ 	.short	(.L_12 - .L_11)
	.align		4
.L_11:
        /*0040*/ 	.word	index@(_Z18compute_differencePvS_i)
        /*0044*/ 	.word	0x00000000
.L_12:


//--------------------- .nv.compat                --------------------------
	.section	.nv.compat,"",@"SHT_CUDA_COMPAT_INFO"
	.align	4
        /*0000*/ 	.byte	0x02, 0x09, 0x00, 0x00, 0x02, 0x02, 0x01, 0x00, 0x02, 0x05, 0x05, 0x00, 0x03, 0x07, 0x01, 0x01
        /*0010*/ 	.byte	0x02, 0x03, 0x00, 0x00, 0x02, 0x06, 0x01, 0x00, 0x04, 0x0b, 0x08, 0x00, 0x01, 0x00, 0x00, 0x00
        /*0020*/ 	.byte	0x00, 0x00, 0x00, 0x00


//--------------------- .nv.info._Z26matrixMultiplicationKernelPvS_S_ii --------------------------
	.section	.nv.info._Z26matrixMultiplicationKernelPvS_S_ii,"",@"SHT_CUDA_INFO"
	.sectionflags	@""
	.align	4


	//----- nvinfo : EIATTR_CUDA_API_VERSION
	.align		4
        /*0000*/ 	.byte	0x04, 0x37
        /*0002*/ 	.short	(.L_14 - .L_13)
.L_13:
        /*0004*/ 	.word	0x00000082


	//----- nvinfo : EIATTR_KPARAM_INFO
	.align		4
.L_14:
        /*0008*/ 	.byte	0x04, 0x17
        /*000a*/ 	.short	(.L_16 - .L_15)
.L_15:
        /*000c*/ 	.word	0x00000000
        /*0010*/ 	.short	0x0004
        /*0012*/ 	.short	0x001c
        /*0014*/ 	.byte	0x00, 0xf0, 0x11, 0x00


	//----- nvinfo : EIATTR_KPARAM_INFO
	.align		4
.L_16:
        /*0018*/ 	.byte	0x04, 0x17
        /*001a*/ 	.short	(.L_18 - .L_17)
.L_17:
        /*001c*/ 	.word	0x00000000
        /*0020*/ 	.short	0x0003
        /*0022*/ 	.short	0x0018
        /*0024*/ 	.byte	0x00, 0xf0, 0x11, 0x00


	//----- nvinfo : EIATTR_KPARAM_INFO
	.align		4
.L_18:
        /*0028*/ 	.byte	0x04, 0x17
        /*002a*/ 	.short	(.L_20 - .L_19)
.L_19:
        /*002c*/ 	.word	0x00000000
        /*0030*/ 	.short	0x0002
        /*0032*/ 	.short	0x0010
        /*0034*/ 	.byte	0x00, 0xf5, 0x21, 0x00


	//----- nvinfo : EIATTR_KPARAM_INFO
	.align		4
.L_20:
        /*0038*/ 	.byte	0x04, 0x17
        /*003a*/ 	.short	(.L_22 - .L_21)
.L_21:
        /*003c*/ 	.word	0x00000000
        /*0040*/ 	.short	0x0001
        /*0042*/ 	.short	0x0008
        /*0044*/ 	.byte	0x00, 0xf5, 0x21, 0x00


	//----- nvinfo : EIATTR_KPARAM_INFO
	.align		4
.L_22:
        /*0048*/ 	.byte	0x04, 0x17
        /*004a*/ 	.short	(.L_24 - .L_23)
.L_23:
        /*004c*/ 	.word	0x00000000
        /*0050*/ 	.short	0x0000
        /*0052*/ 	.short	0x0000
        /*0054*/ 	.byte	0x00, 0xf5, 0x21, 0x00


	//----- nvinfo : EIATTR_SPARSE_MMA_MASK
	.align		4
.L_24:
        /*0058*/ 	.byte	0x03, 0x50
        /*005a*/ 	.short	0x0000


	//----- nvinfo : EIATTR_MAXREG_COUNT
	.align		4
        /*005c*/ 	.byte	0x03, 0x1b
        /*005e*/ 	.short	0x00ff


	//----- nvinfo : EIATTR_MERCURY_ISA_VERSION
	.align		4
        /*0060*/ 	.byte	0x03, 0x5f
        /*0062*/ 	.short	0x0101


	//----- nvinfo : EIATTR_VRC_CTA_INIT_COUNT
	.align		4
        /*0064*/ 	.byte	0x02, 0x4a
	.zero		1
	.zero		1


	//----- nvinfo : EIATTR_EXIT_INSTR_OFFSETS
	.align		4
        /*0068*/ 	.byte	0x04, 0x1c
        /*006a*/ 	.short	(.L_26 - .L_25)


	//   ....[0]....
.L_25:
        /*006c*/ 	.word	0x00000050


	//   ....[1]....
        /*0070*/ 	.word	0x00000980


	//   ....[2]....
        /*0074*/ 	.word	0x00000c40


	//   ....[3]....
        /*0078*/ 	.word	0x00000ca0


	//----- nvinfo : EIATTR_CRS_STACK_SIZE
	.align		4
.L_26:
        /*007c*/ 	.byte	0x04, 0x1e
        /*007e*/ 	.short	(.L_28 - .L_27)
.L_27:
        /*0080*/ 	.word	0x00000000


	//----- nvinfo : EIATTR_CBANK_PARAM_SIZE
	.align		4
.L_28:
        /*0084*/ 	.byte	0x03, 0x19
        /*0086*/ 	.short	0x0020


	//----- nvinfo : EIATTR_PARAM_CBANK
	.align		4
        /*0088*/ 	.byte	0x04, 0x0a
        /*008a*/ 	.short	(.L_30 - .L_29)
	.align		4
.L_29:
        /*008c*/ 	.word	index@(.nv.constant0._Z26matrixMultiplicationKernelPvS_S_ii)
        /*0090*/ 	.short	0x0380
        /*0092*/ 	.short	0x0020


	//----- nvinfo : EIATTR_SW_WAR
	.align		4
.L_30:
        /*0094*/ 	.byte	0x04, 0x36
        /*0096*/ 	.short	(.L_32 - .L_31)
.L_31:
        /*0098*/ 	.word	0x00000008
.L_32:


//--------------------- .nv.info._Z18compute_differencePvS_i --------------------------
	.section	.nv.info._Z18compute_differencePvS_i,"",@"SHT_CUDA_INFO"
	.sectionflags	@""
	.align	4


	//----- nvinfo : EIATTR_CUDA_API_VERSION
	.align		4
        /*0000*/ 	.byte	0x04, 0x37
        /*0002*/ 	.short	(.L_34 - .L_33)
.L_33:
        /*0004*/ 	.word	0x00000082


	//----- nvinfo : EIATTR_KPARAM_INFO
	.align		4
.L_34:
        /*0008*/ 	.byte	0x04, 0x17
        /*000a*/ 	.short	(.L_36 - .L_35)
.L_35:
        /*000c*/ 	.word	0x00000000
        /*0010*/ 	.short	0x0002
        /*0012*/ 	.short	0x0010
        /*0014*/ 	.byte	0x00, 0xf0, 0x11, 0x00


	//----- nvinfo : EIATTR_KPARAM_INFO
	.align		4
.L_36:
        /*0018*/ 	.byte	0x04, 0x17
        /*001a*/ 	.short	(.L_38 - .L_37)
.L_37:
        /*001c*/ 	.word	0x00000000
        /*0020*/ 	.short	0x0001
        /*0022*/ 	.short	0x0008
        /*0024*/ 	.byte	0x00, 0xf5, 0x21, 0x00


	//----- nvinfo : EIATTR_KPARAM_INFO
	.align		4
.L_38:
        /*0028*/ 	.byte	0x04, 0x17
        /*002a*/ 	.short	(.L_40 - .L_39)
.L_39:
        /*002c*/ 	.word	0x00000000
        /*0030*/ 	.short	0x0000
        /*0032*/ 	.short	0x0000
        /*0034*/ 	.byte	0x00, 0xf5, 0x21, 0x00


	//----- nvinfo : EIATTR_SPARSE_MMA_MASK
	.align		4
.L_40:
        /*0038*/ 	.byte	0x03, 0x50
        /*003a*/ 	.short	0x0000


	//----- nvinfo : EIATTR_MAXREG_COUNT
	.align		4
        /*003c*/ 	.byte	0x03, 0x1b
        /*003e*/ 	.short	0x00ff


	//----- nvinfo : EIATTR_MERCURY_ISA_VERSION
	.align		4
        /*0040*/ 	.byte	0x03, 0x5f
        /*0042*/ 	.short	0x0101


	//----- nvinfo : EIATTR_INT_WARP_WIDE_INSTR_OFFSETS
	.align		4
        /*0044*/ 	.byte	0x04, 0x31
        /*0046*/ 	.short	(.L_42 - .L_41)


	//   ....[0]....
.L_41:
        /*0048*/ 	.word	0x000001a0


	//----- nvinfo : EIATTR_VRC_CTA_INIT_COUNT
	.align		4
.L_42:
        /*004c*/ 	.byte	0x02, 0x4a
	.zero		1
	.zero		1


	//----- nvinfo : EIATTR_EXIT_INSTR_OFFSETS
	.align		4
        /*0050*/ 	.byte	0x04, 0x1c
        /*0052*/ 	.short	(.L_44 - .L_43)


	//   ....[0]....
.L_43:
        /*0054*/ 	.word	0x000000c0


	//   ....[1]....
        /*0058*/ 	.word	0x00000170


	//   ....[2]....
        /*005c*/ 	.word	0x000001f0


	//----- nvinfo : EIATTR_CBANK_PARAM_SIZE
	.align		4
.L_44:
        /*0060*/ 	.byte	0x03, 0x19
        /*0062*/ 	.short	0x0014


	//----- nvinfo : EIATTR_PARAM_CBANK
	.align		4
        /*0064*/ 	.byte	0x04, 0x0a
        /*0066*/ 	.short	(.L_46 - .L_45)
	.align		4
.L_45:
        /*0068*/ 	.word	index@(.nv.constant0._Z18compute_differencePvS_i)
        /*006c*/ 	.short	0x0380
        /*006e*/ 	.short	0x0014


	//----- nvinfo : EIATTR_SW_WAR
	.align		4
.L_46:
        /*0070*/ 	.byte	0x04, 0x36
        /*0072*/ 	.short	(.L_48 - .L_47)
.L_47:
        /*0074*/ 	.word	0x00000008
.L_48:


//--------------------- .nv.callgraph             --------------------------
	.section	.nv.callgraph,"",@"SHT_CUDA_CALLGRAPH"
	.align	4
	.sectionentsize	8
	.align		4
        /*0000*/ 	.word	0x00000000
	.align		4
        /*0004*/ 	.word	0xffffffff
	.align		4
        /*0008*/ 	.word	0x00000000
	.align		4
        /*000c*/ 	.word	0xfffffffe
	.align		4
        /*0010*/ 	.word	0x00000000
	.align		4
        /*0014*/ 	.word	0xfffffffd
	.align		4
        /*0018*/ 	.word	0x00000000
	.align		4
        /*001c*/ 	.word	0xfffffffc


//--------------------- .nv.constant4             --------------------------
	.section	.nv.constant4,"a",@progbits
	.align	8
	.align		8
.nv.constant4:
        /*0000*/ 	.dword	d_num_errors


//--------------------- .text._Z26matrixMultiplicationKernelPvS_S_ii --------------------------
	.section	.text._Z26matrixMultiplicationKernelPvS_S_ii,"ax",@progbits
	.align	128
        .global         _Z26matrixMultiplicationKernelPvS_S_ii
        .type           _Z26matrixMultiplicationKernelPvS_S_ii,@function
        .size           _Z26matrixMultiplicationKernelPvS_S_ii,(.L_x_20 - _Z26matrixMultiplicationKernelPvS_S_ii)
        .other          _Z26matrixMultiplicationKernelPvS_S_ii,@"STO_CUDA_ENTRY STV_DEFAULT"
_Z26matrixMultiplicationKernelPvS_S_ii:
.text._Z26matrixMultiplicationKernelPvS_S_ii:
[----:B------:R-:W-:Y:S08]  /*0000*/  LDC R1, c[0x0][0x37c] ;  /* 0x0000df00ff017b82 */ /* 0x000ff00000000800 */
[----:B------:R-:W0:Y:S01]  /*0010*/  LDC R6, c[0x0][0x39c] ;  /* 0x0000e700ff067b82 */ /* 0x000e220000000800 */
[----:B------:R-:W1:Y:S07]  /*0020*/  S2R R5, SR_TID.X ;  /* 0x0000000000057919 */ /* 0x000e6e0000002100 */
[----:B------:R-:W2:Y:S01]  /*0030*/  S2UR UR4, SR_CTAID.X ;  /* 0x00000000000479c3 */ /* 0x000ea20000002500 */
[----:B0-----:R-:W-:-:S13]  /*0040*/  ISETP.GE.AND P0, PT, R6, 0x1, PT ;  /* 0x000000010600780c */ /* 0x001fda0003f06270 */
[----:B-12---:R-:W-:Y:S05]  /*0050*/  @!P0 EXIT ;  /* 0x000000000000894d */ /* 0x006fea0003800000 */
[----:B------:R-:W0:Y:S01]  /*0060*/  S2R R17, SR_TID.Y ;  /* 0x0000000000117919 */ /* 0x000e220000002200 */
[----:B------:R-:W1:Y:S01]  /*0070*/  LDC R0, c[0x0][0x360] ;  /* 0x0000d800ff007b82 */ /* 0x000e620000000800 */
[----:B------:R-:W0:Y:S01]  /*0080*/  LDCU UR5, c[0x0][0x364] ;  /* 0x00006c80ff0577ac */ /* 0x000e220008000800 */
[----:B------:R-:W0:Y:S01]  /*0090*/  S2R R4, SR_CTAID.Y ;  /* 0x0000000000047919 */ /* 0x000e220000002600 */
[----:B------:R-:W2:Y:S05]  /*00a0*/  LDCU.64 UR6, c[0x0][0x358] ;  /* 0x00006b00ff0677ac */ /* 0x000eaa0008000a00 */
[----:B------:R-:W3:Y:S08]  /*00b0*/  LDC R18, c[0x0][0x398] ;  /* 0x0000e600ff127b82 */ /* 0x000ef00000000800 */
[----:B------:R-:W4:Y:S01]  /*00c0*/  LDC.64 R2, c[0x0][0x390] ;  /* 0x0000e400ff027b82 */ /* 0x000f220000000a00 */
[----:B-1----:R-:W-:Y:S01]  /*00d0*/  IMAD R0, R0, UR4, R5 ;  /* 0x0000000400007c24 */ /* 0x002fe2000f8e0205 */
[----:B---3--:R-:W-:Y:S01]  /*00e0*/  ISETP.GE.AND P0, PT, R18, 0x1, PT ;  /* 0x000000011200780c */ /* 0x008fe20003f06270 */
[----:B0-----:R-:W-:-:S05]  /*00f0*/  IMAD R17, R4, UR5, R17 ;  /* 0x0000000504117c24 */ /* 0x001fca000f8e0211 */
[----:B------:R-:W-:Y:S01]  /*0100*/  VIMNMX R4, PT, PT, R0, R17, !PT ;  /* 0x0000001100047248 */ /* 0x000fe20007fe0100 */
[----:B------:R-:W-:-:S03]  /*0110*/  IMAD R17, R17, R18, RZ ;  /* 0x0000001211117224 */ /* 0x000fc600078e02ff */
[----:B------:R-:W-:Y:S02]  /*0120*/  ISETP.GE.AND P1, PT, R4, R18, PT ;  /* 0x000000120400720c */ /* 0x000fe40003f26270 */
[----:B------:R-:W-:-:S05]  /*0130*/  IADD3 R5, PT, PT, R0, R17, RZ ;  /* 0x0000001100057210 */ /* 0x000fca0007ffe0ff */
[----:B----4-:R-:W-:Y:S01]  /*0140*/  IMAD.WIDE R2, R5, 0x4, R2 ;  /* 0x0000000405027825 */ /* 0x010fe200078e0202 */
[----:B--2---:R-:W-:Y:S06]  /*0150*/  @!P0 BRA `(.L_x_0) ;  /* 0x0000000800148947 */ /* 0x004fec0003800000 */
[C---:B------:R-:W-:Y:S01]  /*0160*/  LOP3.LUT R26, R18.reuse, 0x7, RZ, 0xc0, !PT ;  /* 0x00000007121a7812 */ /* 0x040fe200078ec0ff */
[C---:B------:R-:W-:Y:S01]  /*0170*/  VIADD R4, R18.reuse, 0xffffffff ;  /* 0xffffffff12047836 */ /* 0x040fe20000000000 */
[----:B------:R-:W-:Y:S01]  /*0180*/  LOP3.LUT R16, R18, 0x7ffffff8, RZ, 0xc0, !PT ;  /* 0x7ffffff812107812 */ /* 0x000fe200078ec0ff */
[----:B------:R-:W-:Y:S01]  /*0190*/  UMOV UR4, URZ ;  /* 0x000000ff00047c82 */ /* 0x000fe20008000000 */
[----:B------:R-:W-:Y:S02]  /*01a0*/  IADD3 R5, PT, PT, R26, -0x1, RZ ;  /* 0xffffffff1a057810 */ /* 0x000fe40007ffe0ff */
[----:B------:R-:W-:Y:S01]  /*01b0*/  ISETP.GE.U32.AND P0, PT, R4, 0x7, PT ;  /* 0x000000070400780c */ /* 0x000fe20003f06070 */
[----:B------:R-:W-:Y:S01]  /*01c0*/  IMAD.MOV R19, RZ, RZ, -R16 ;  /* 0x000000ffff137224 */ /* 0x000fe200078e0a10 */
[----:B------:R-:W-:Y:S02]  /*01d0*/  ISETP.GE.U32.AND P2, PT, R5, 0x3, PT ;  /* 0x000000030500780c */ /* 0x000fe40003f46070 */
[----:B------:R-:W-:-:S11]  /*01e0*/  LOP3.LUT R18, R18, 0x3, RZ, 0xc0, !PT ;  /* 0x0000000312127812 */ /* 0x000fd600078ec0ff */
.L_x_7:
[----:B------:R-:W-:Y:S04]  /*01f0*/  BSSY.RECONVERGENT B0, `(.L_x_1) ;  /* 0x0000075000007945 */ /* 0x000fe80003800200 */
[----:B01----:R-:W-:Y:S05]  /*0200*/  @P1 BRA `(.L_x_2) ;  /* 0x0000000400cc1947 */ /* 0x003fea0003800000 */
[----:B------:R-:W-:Y:S02]  /*0210*/  ISETP.NE.AND P3, PT, RZ, UR4, PT ;  /* 0x00000004ff007c0c */ /* 0x000fe4000bf65270 */
[----:B------:R-:W-:-:S11]  /*0220*/  CS2R R10, SRZ ;  /* 0x00000000000a7805 */ /* 0x000fd6000001ff00 */
[----:B------:R0:W-:Y:S01]  /*0230*/  @!P3 STG.E desc[UR6][R2.64], RZ ;  /* 0x000000ff0200b986 */ /* 0x0001e2000c101906 */
[----:B------:R-:W-:Y:S05]  /*0240*/  @!P0 BRA `(.L_x_3) ;  /* 0x0000000000b88947 */ /* 0x000fea0003800000 */
[----:B------:R-:W-:Y:S02]  /*0250*/  HFMA2 R11, -RZ, RZ, 0, 0 ;  /* 0x00000000ff0b7431 */ /* 0x000fe400000001ff */
[----:B------:R-:W-:Y:S01]  /*0260*/  IMAD.MOV.U32 R20, RZ, RZ, R17 ;  /* 0x000000ffff147224 */ /* 0x000fe200078e0011 */
[----:B------:R-:W-:Y:S01]  /*0270*/  MOV R22, R0 ;  /* 0x0000000000167202 */ /* 0x000fe20000000f00 */
[----:B------:R-:W-:-:S07]  /*0280*/  IMAD.MOV.U32 R21, RZ, RZ, R19 ;  /* 0x000000ffff157224 */ /* 0x000fce00078e0013 */
.L_x_4:
[----:B------:R-:W1:Y:S08]  /*0290*/  LDC.64 R4, c[0x0][0x380] ;  /* 0x0000e000ff047b82 */ /* 0x000e700000000a00 */
[----:B------:R-:W2:Y:S08]  /*02a0*/  LDC.64 R6, c[0x0][0x388] ;  /* 0x0000e200ff067b82 */ /* 0x000eb00000000a00 */
[----:B------:R-:W3:Y:S01]  /*02b0*/  LDC R23, c[0x0][0x398] ;  /* 0x0000e600ff177b82 */ /* 0x000ee20000000800 */
[----:B-1----:R-:W-:-:S05]  /*02c0*/  IMAD.WIDE.U32 R4, R20, 0x4, R4 ;  /* 0x0000000414047825 */ /* 0x002fca00078e0004 */
[----:B------:R-:W4:Y:S01]  /*02d0*/  LDG.E R10, desc[UR6][R4.64] ;  /* 0x00000006040a7981 */ /* 0x000f22000c1e1900 */
[----:B--2---:R-:W-:-:S03]  /*02e0*/  IMAD.WIDE R14, R22, 0x4, R6 ;  /* 0x00000004160e7825 */ /* 0x004fc600078e0206 */
[----:B------:R-:W2:Y:S04]  /*02f0*/  LDG.E R25, desc[UR6][R4.64+0x4] ;  /* 0x0000040604197981 */ /* 0x000ea8000c1e1900 */
[----:B------:R-:W4:Y:S01]  /*0300*/  LDG.E R27, desc[UR6][R14.64] ;  /* 0x000000060e1b7981 */ /* 0x000f22000c1e1900 */
[----:B---3--:R-:W-:-:S03]  /*0310*/  IMAD.WIDE.U32 R12, R23, 0x4, R14 ;  /* 0x00000004170c7825 */ /* 0x008fc600078e000e */
[----:B------:R-:W3:Y:S04]  /*0320*/  LDG.E R28, desc[UR6][R4.64+0x8] ;  /* 0x00000806041c7981 */ /* 0x000ee8000c1e1900 */
[----:B------:R4:W2:Y:S01]  /*0330*/  LDG.E R24, desc[UR6][R12.64] ;  /* 0x000000060c187981 */ /* 0x0008a2000c1e1900 */
[----:B------:R-:W-:-:S04]  /*0340*/  IMAD.WIDE.U32 R6, R23, 0x4, R12 ;  /* 0x0000000417067825 */ /* 0x000fc800078e000c */
[----:B------:R-:W-:-:S04]  /*0350*/  IMAD.WIDE.U32 R8, R23, 0x4, R6 ;  /* 0x0000000417087825 */ /* 0x000fc800078e0006 */
[----:B----4-:R-:W-:Y:S01]  /*0360*/  FFMA R12, R10, R27, R11 ;  /* 0x0000001b0a0c7223 */ /* 0x010fe2000000000b */
[C---:B------:R-:W-:Y:S01]  /*0370*/  IMAD.WIDE.U32 R10, R23.reuse, 0x4, R8 ;  /* 0x00000004170a7825 */ /* 0x040fe200078e0008 */
[----:B------:R1:W3:Y:S04]  /*0380*/  LDG.E R27, desc[UR6][R6.64] ;  /* 0x00000006061b7981 */ /* 0x0002e8000c1e1900 */
[----:B------:R-:W4:Y:S01]  /*0390*/  LDG.E R8, desc[UR6][R8.64] ;  /* 0x0000000608087981 */ /* 0x000f22000c1e1900 */
[----:B------:R-:W-:-:S04]  /*03a0*/  IMAD.WIDE.U32 R14, R23, 0x4, R10 ;  /* 0x00000004170e7825 */ /* 0x000fc800078e000a */
[----:B--2---:R-:W-:Y:S01]  /*03b0*/  FFMA R25, R25, R24, R12 ;  /* 0x0000001819197223 */ /* 0x004fe2000000000c */
[----:B------:R-:W2:Y:S04]  /*03c0*/  LDG.E R29, desc[UR6][R10.64] ;  /* 0x000000060a1d7981 */ /* 0x000ea8000c1e1900 */
[----:B------:R-:W4:Y:S01]  /*03d0*/  LDG.E R9, desc[UR6][R4.64+0xc] ;  /* 0x00000c0604097981 */ /* 0x000f22000c1e1900 */
[----:B------:R-:W-:-:S03]  /*03e0*/  IMAD.WIDE.U32 R12, R23, 0x4, R14 ;  /* 0x00000004170c7825 */ /* 0x000fc600078e000e */
[----:B------:R-:W2:Y:S04]  /*03f0*/  LDG.E R10, desc[UR6][R4.64+0x10] ;  /* 0x00001006040a7981 */ /* 0x000ea8000c1e1900 */
[----:B------:R-:W5:Y:S01]  /*0400*/  LDG.E R24, desc[UR6][R14.64] ;  /* 0x000000060e187981 */ /* 0x000f62000c1e1900 */
[----:B-1----:R-:W-:-:S03]  /*0410*/  IMAD.WIDE.U32 R6, R23, 0x4, R12 ;  /* 0x0000000417067825 */ /* 0x002fc600078e000c */
[----:B------:R-:W5:Y:S04]  /*0420*/  LDG.E R11, desc[UR6][R4.64+0x18] ;  /* 0x00001806040b7981 */ /* 0x000f68000c1e1900 */
[----:B------:R-:W5:Y:S04]  /*0430*/  LDG.E R7, desc[UR6][R6.64] ;  /* 0x0000000606077981 */ /* 0x000f68000c1e1900 */
[----:B------:R-:W5:Y:S04]  /*0440*/  LDG.E R15, desc[UR6][R4.64+0x14] ;  /* 0x00001406040f7981 */ /* 0x000f68000c1e1900 */
[----:B------:R-:W5:Y:S04]  /*0450*/  LDG.E R14, desc[UR6][R4.64+0x1c] ;  /* 0x00001c06040e7981 */ /* 0x000f68000c1e1900 */
[----:B------:R-:W5:Y:S01]  /*0460*/  LDG.E R4, desc[UR6][R12.64] ;  /* 0x000000060c047981 */ /* 0x000f62000c1e1900 */
[----:B------:R-:W-:-:S04]  /*0470*/  IADD3 R21, PT, PT, R21, 0x8, RZ ;  /* 0x0000000815157810 */ /* 0x000fc80007ffe0ff */
[----:B------:R-:W-:Y:S01]  /*0480*/  ISETP.NE.AND P3, PT, R21, RZ, PT ;  /* 0x000000ff1500720c */ /* 0x000fe20003f65270 */
[----:B------:R-:W-:Y:S01]  /*0490*/  IMAD R22, R23, 0x8, R22 ;  /* 0x0000000817167824 */ /* 0x000fe200078e0216 */
[----:B------:R-:W-:Y:S01]  /*04a0*/  IADD3 R20, PT, PT, R20, 0x8, RZ ;  /* 0x0000000814147810 */ /* 0x000fe20007ffe0ff */
[----:B---3--:R-:W-:-:S04]  /*04b0*/  FFMA R28, R28, R27, R25 ;  /* 0x0000001b1c1c7223 */ /* 0x008fc80000000019 */
[----:B----4-:R-:W-:-:S04]  /*04c0*/  FFMA R9, R9, R8, R28 ;  /* 0x0000000809097223 */ /* 0x010fc8000000001c */
[----:B--2---:R-:W-:-:S04]  /*04d0*/  FFMA R10, R10, R29, R9 ;  /* 0x0000001d0a0a7223 */ /* 0x004fc80000000009 */
[----:B-----5:R-:W-:-:S04]  /*04e0*/  FFMA R10, R15, R24, R10 ;  /* 0x000000180f0a7223 */ /* 0x020fc8000000000a */
[----:B------:R-:W-:-:S04]  /*04f0*/  FFMA R11, R11, R4, R10 ;  /* 0x000000040b0b7223 */ /* 0x000fc8000000000a */
[----:B------:R-:W-:Y:S01]  /*0500*/  FFMA R11, R14, R7, R11 ;  /* 0x000000070e0b7223 */ /* 0x000fe2000000000b */
[----:B------:R-:W-:Y:S06]  /*0510*/  @P3 BRA `(.L_x_4) ;  /* 0xfffffffc005c3947 */ /* 0x000fec000383ffff */
[----:B------:R-:W-:-:S07]  /*0520*/  IMAD.MOV.U32 R10, RZ, RZ, R16 ;  /* 0x000000ffff0a7224 */ /* 0x000fce00078e0010 */
.L_x_3:
[----:B------:R-:W-:-:S13]  /*0530*/  ISETP.NE.AND P3, PT, R26, RZ, PT ;  /* 0x000000ff1a00720c */ /* 0x000fda0003f65270 */
[----:B------:R-:W-:Y:S05]  /*0540*/  @!P3 BRA `(.L_x_5) ;  /* 0x0000000000f8b947 */ /* 0x000fea0003800000 */
[----:B------:R-:W-:Y:S01]  /*0550*/  ISETP.NE.AND P3, PT, R18, RZ, PT ;  /* 0x000000ff1200720c */ /* 0x000fe20003f65270 */
[----:B------:R-:W-:-:S12]  /*0560*/  @!P2 BRA `(.L_x_6) ;  /* 0x000000000070a947 */ /* 0x000fd80003800000 */
[----:B------:R-:W1:Y:S01]  /*0570*/  LDC R15, c[0x0][0x398] ;  /* 0x0000e600ff0f7b82 */ /* 0x000e620000000800 */
[----:B------:R-:W2:Y:S01]  /*0580*/  LDCU.64 UR8, c[0x0][0x380] ;  /* 0x00007000ff0877ac */ /* 0x000ea20008000a00 */
[CC--:B------:R-:W-:Y:S02]  /*0590*/  IADD3 R21, PT, PT, R17.reuse, R10.reuse, RZ ;  /* 0x0000000a11157210 */ /* 0x0c0fe40007ffe0ff */
[----:B------:R-:W-:-:S04]  /*05a0*/  IADD3 R12, P4, PT, R17, R10, RZ ;  /* 0x0000000a110c7210 */ /* 0x000fc80007f9e0ff */
[----:B------:R-:W3:Y:S08]  /*05b0*/  LDC.64 R6, c[0x0][0x388] ;  /* 0x0000e200ff067b82 */ /* 0x000ef00000000a00 */
[----:B------:R-:W4:Y:S01]  /*05c0*/  LDC.64 R4, c[0x0][0x380] ;  /* 0x0000e000ff047b82 */ /* 0x000f220000000a00 */
[----:B-1----:R-:W-:-:S04]  /*05d0*/  IMAD R9, R10, R15, R0 ;  /* 0x0000000f0a097224 */ /* 0x002fc800078e0200 */
[----:B---3--:R-:W-:-:S04]  /*05e0*/  IMAD.WIDE R6, R9, 0x4, R6 ;  /* 0x0000000409067825 */ /* 0x008fc800078e0206 */
[----:B------:R-:W-:Y:S02]  /*05f0*/  IMAD.WIDE.U32 R8, R15, 0x4, R6 ;  /* 0x000000040f087825 */ /* 0x000fe400078e0006 */
[----:B------:R-:W3:Y:S02]  /*0600*/  LDG.E R6, desc[UR6][R6.64] ;  /* 0x0000000606067981 */ /* 0x000ee4000c1e1900 */
[----:B----4-:R-:W-:-:S04]  /*0610*/  IMAD.WIDE.U32 R20, R21, 0x4, R4 ;  /* 0x0000000415147825 */ /* 0x010fc800078e0004 */
[----:B------:R-:W-:Y:S01]  /*0620*/  IMAD.X R5, RZ, RZ, RZ, P4 ;  /* 0x000000ffff057224 */ /* 0x000fe200020e06ff */
[C---:B--2---:R-:W-:Y:S01]  /*0630*/  LEA R4, P4, R12.reuse, UR8, 0x2 ;  /* 0x000000080c047c11 */ /* 0x044fe2000f8810ff */
[----:B------:R-:W3:Y:S03]  /*0640*/  LDG.E R20, desc[UR6][R20.64] ;  /* 0x0000000614147981 */ /* 0x000ee6000c1e1900 */
[----:B------:R-:W-:Y:S01]  /*0650*/  LEA.HI.X R5, R12, UR9, R5, 0x2, P4 ;  /* 0x000000090c057c11 */ /* 0x000fe2000a0f1405 */
[C---:B------:R-:W-:Y:S02]  /*0660*/  IMAD.WIDE.U32 R12, R15.reuse, 0x4, R8 ;  /* 0x000000040f0c7825 */ /* 0x040fe400078e0008 */
[----:B------:R-:W2:Y:S04]  /*0670*/  LDG.E R8, desc[UR6][R8.64] ;  /* 0x0000000608087981 */ /* 0x000ea8000c1e1900 */
[----:B------:R-:W2:Y:S01]  /*0680*/  LDG.E R22, desc[UR6][R4.64+0x4] ;  /* 0x0000040604167981 */ /* 0x000ea2000c1e1900 */
[----:B------:R-:W-:-:S03]  /*0690*/  IMAD.WIDE.U32 R14, R15, 0x4, R12 ;  /* 0x000000040f0e7825 */ /* 0x000fc600078e000c */
[----:B------:R-:W4:Y:S04]  /*06a0*/  LDG.E R23, desc[UR6][R12.64] ;  /* 0x000000060c177981 */ /* 0x000f28000c1e1900 */
[----:B------:R-:W4:Y:S04]  /*06b0*/  LDG.E R24, desc[UR6][R4.64+0x8] ;  /* 0x0000080604187981 */ /* 0x000f28000c1e1900 */
[----:B------:R-:W5:Y:S04]  /*06c0*/  LDG.E R28, desc[UR6][R4.64+0xc] ;  /* 0x00000c06041c7981 */ /* 0x000f68000c1e1900 */
[----:B------:R-:W5:Y:S01]  /*06d0*/  LDG.E R14, desc[UR6][R14.64] ;  /* 0x000000060e0e7981 */ /* 0x000f62000c1e1900 */
[----:B------:R-:W-:Y:S01]  /*06e0*/  IADD3 R10, PT, PT, R10, 0x4, RZ ;  /* 0x000000040a0a7810 */ /* 0x000fe20007ffe0ff */
[----:B---3--:R-:W-:-:S04]  /*06f0*/  FFMA R11, R20, R6, R11 ;  /* 0x00000006140b7223 */ /* 0x008fc8000000000b */
[----:B--2---:R-:W-:-:S04]  /*0700*/  FFMA R11, R22, R8, R11 ;  /* 0x00000008160b7223 */ /* 0x004fc8000000000b */
[----:B----4-:R-:W-:-:S04]  /*0710*/  FFMA R11, R24, R23, R11 ;  /* 0x00000017180b7223 */ /* 0x010fc8000000000b */
[----:B-----5:R-:W-:-:S07]  /*0720*/  FFMA R11, R28, R14, R11 ;  /* 0x0000000e1c0b7223 */ /* 0x020fce000000000b */
.L_x_6:
[----:B------:R-:W-:Y:S05]  /*0730*/  @!P3 BRA `(.L_x_5) ;  /* 0x00000000007cb947 */ /* 0x000fea0003800000 */
[----:B------:R-:W-:Y:S01]  /*0740*/  ISETP.NE.AND P4, PT, R18, 0x1, PT ;  /* 0x000000011200780c */ /* 0x000fe20003f85270 */
[----:B------:R-:W1:Y:S08]  /*0750*/  LDC R21, c[0x0][0x398] ;  /* 0x0000e600ff157b82 */ /* 0x000e700000000800 */
[----:B------:R-:W2:Y:S04]  /*0760*/  LDC.64 R14, c[0x0][0x388] ;  /* 0x0000e200ff0e7b82 */ /* 0x000ea80000000a00 */
[----:B------:R-:W-:-:S02]  /*0770*/  @P4 IADD3 R20, P5, PT, R17, R10, RZ ;  /* 0x0000000a11144210 */ /* 0x000fc40007fbe0ff */
[----:B------:R-:W-:Y:S02]  /*0780*/  @P4 IADD3 R23, PT, PT, R17, R10, RZ ;  /* 0x0000000a11174210 */ /* 0x000fe40007ffe0ff */
[----:B------:R-:W3:Y:S01]  /*0790*/  @P4 LDC.64 R4, c[0x0][0x380] ;  /* 0x0000e000ff044b82 */ /* 0x000ee20000000a00 */
[----:B------:R-:W-:-:S07]  /*07a0*/  @P4 IMAD.X R22, RZ, RZ, RZ, P5 ;  /* 0x000000ffff164224 */ /* 0x000fce00028e06ff */
[----:B------:R-:W4:Y:S01]  /*07b0*/  LDC.64 R12, c[0x0][0x380] ;  /* 0x0000e000ff0c7b82 */ /* 0x000f220000000a00 */
[----:B-1----:R-:W-:Y:S01]  /*07c0*/  LOP3.LUT P3, RZ, R21, 0x1, RZ, 0xc0, !PT ;  /* 0x0000000115ff7812 */ /* 0x002fe2000786c0ff */
[C---:B------:R-:W-:Y:S01]  /*07d0*/  @P4 IMAD R25, R10.reuse, R21, R0 ;  /* 0x000000150a194224 */ /* 0x040fe200078e0200 */
[----:B------:R-:W-:-:S05]  /*07e0*/  @P4 IADD3 R10, PT, PT, R10, 0x2, RZ ;  /* 0x000000020a0a4810 */ /* 0x000fca0007ffe0ff */
[----:B------:R-:W1:Y:S01]  /*07f0*/  LDC.64 R6, c[0x0][0x380] ;  /* 0x0000e000ff067b82 */ /* 0x000e620000000a00 */
[----:B--2---:R-:W-:-:S07]  /*0800*/  @P4 IMAD.WIDE R14, R25, 0x4, R14 ;  /* 0x00000004190e4825 */ /* 0x004fce00078e020e */
[----:B------:R-:W2:Y:S01]  /*0810*/  LDC.64 R8, c[0x0][0x388] ;  /* 0x0000e200ff087b82 */ /* 0x000ea20000000a00 */
[C---:B---3--:R-:W-:Y:S02]  /*0820*/  @P4 LEA R4, P5, R20.reuse, R4, 0x2 ;  /* 0x0000000414044211 */ /* 0x048fe400078a10ff */
[----:B------:R-:W-:Y:S02]  /*0830*/  @P3 IADD3 R25, PT, PT, R17, R10, RZ ;  /* 0x0000000a11193210 */ /* 0x000fe40007ffe0ff */
[----:B------:R-:W-:Y:S02]  /*0840*/  @P4 LEA.HI.X R5, R20, R5, R22, 0x2, P5 ;  /* 0x0000000514054211 */ /* 0x000fe400028f1416 */
[----:B------:R-:W3:Y:S01]  /*0850*/  @P4 LDG.E R20, desc[UR6][R14.64] ;  /* 0x000000060e144981 */ /* 0x000ee2000c1e1900 */
[----:B----4-:R-:W-:-:S03]  /*0860*/  @P4 IMAD.WIDE.U32 R12, R23, 0x4, R12 ;  /* 0x00000004170c4825 */ /* 0x010fc600078e000c */
[----:B------:R-:W4:Y:S01]  /*0870*/  @P4 LDG.E R5, desc[UR6][R4.64+0x4] ;  /* 0x0000040604054981 */ /* 0x000f22000c1e1900 */
[----:B------:R-:W-:-:S03]  /*0880*/  @P4 IMAD.WIDE.U32 R22, R21, 0x4, R14 ;  /* 0x0000000415164825 */ /* 0x000fc600078e000e */
[----:B------:R-:W3:Y:S01]  /*0890*/  @P4 LDG.E R12, desc[UR6][R12.64] ;  /* 0x000000060c0c4981 */ /* 0x000ee2000c1e1900 */
[----:B------:R-:W-:Y:S02]  /*08a0*/  @P3 IMAD R21, R10, R21, R0 ;  /* 0x000000150a153224 */ /* 0x000fe400078e0200 */
[----:B-1----:R-:W-:Y:S01]  /*08b0*/  @P3 IMAD.WIDE.U32 R6, R25, 0x4, R6 ;  /* 0x0000000419063825 */ /* 0x002fe200078e0006 */
[----:B------:R-:W4:Y:S03]  /*08c0*/  @P4 LDG.E R22, desc[UR6][R22.64] ;  /* 0x0000000616164981 */ /* 0x000f26000c1e1900 */
[----:B--2---:R-:W-:Y:S02]  /*08d0*/  @P3 IMAD.WIDE R8, R21, 0x4, R8 ;  /* 0x0000000415083825 */ /* 0x004fe400078e0208 */
[----:B------:R-:W2:Y:S04]  /*08e0*/  @P3 LDG.E R6, desc[UR6][R6.64] ;  /* 0x0000000606063981 */ /* 0x000ea8000c1e1900 */
[----:B------:R-:W2:Y:S01]  /*08f0*/  @P3 LDG.E R8, desc[UR6][R8.64] ;  /* 0x0000000608083981 */ /* 0x000ea2000c1e1900 */
[----:B---3--:R-:W-:-:S04]  /*0900*/  @P4 FFMA R12, R12, R20, R11 ;  /* 0x000000140c0c4223 */ /* 0x008fc8000000000b */
[----:B----4-:R-:W-:-:S04]  /*0910*/  @P4 FFMA R11, R5, R22, R12 ;  /* 0x00000016050b4223 */ /* 0x010fc8000000000c */
[----:B--2---:R-:W-:-:S07]  /*0920*/  @P3 FFMA R11, R6, R8, R11 ;  /* 0x00000008060b3223 */ /* 0x004fce000000000b */
.L_x_5:
[----:B------:R1:W-:Y:S02]  /*0930*/  STG.E desc[UR6][R2.64], R11 ;  /* 0x0000000b02007986 */ /* 0x0003e4000c101906 */
.L_x_2:
[----:B------:R-:W-:Y:S05]  /*0940*/  BSYNC.RECONVERGENT B0 ;  /* 0x0000000000007941 */ /* 0x000fea0003800200 */
.L_x_1:
[----:B------:R-:W2:Y:S01]  /*0950*/  LDC R4, c[0x0][0x39c] ;  /* 0x0000e700ff047b82 */ /* 0x000ea20000000800 */
[----:B------:R-:W-:-:S06]  /*0960*/  UIADD3 UR5, UPT, UPT, UR4, 0x1, URZ ;  /* 0x0000000104057890 */ /* 0x000fcc000fffe0ff */
[----:B--2---:R-:W-:-:S13]  /*0970*/  ISETP.NE.AND P3, PT, R4, UR5, PT ;  /* 0x0000000504007c0c */ /* 0x004fda000bf65270 */
[----:B------:R-:W-:Y:S05]  /*0980*/  @!P3 EXIT ;  /* 0x000000000000b94d */ /* 0x000fea0003800000 */
[----:B------:R-:W-:Y:S01]  /*0990*/  UMOV UR4, UR5 ;  /* 0x0000000500047c82 */ /* 0x000fe20008000000 */
[----:B------:R-:W-:Y:S05]  /*09a0*/  BRA `(.L_x_7) ;  /* 0xfffffff800107947 */ /* 0x000fea000383ffff */
.L_x_0:
[C---:B------:R-:W-:Y:S02]  /*09b0*/  ISETP.GE.U32.AND P0, PT, R6.reuse, 0x4, PT ;  /* 0x000000040600780c */ /* 0x040fe40003f06070 */
[----:B------:R-:W-:-:S11]  /*09c0*/  LOP3.LUT R4, R6, 0x3, RZ, 0xc0, !PT ;  /* 0x0000000306047812 */ /* 0x000fd600078ec0ff */
[----:B------:R-:W-:Y:S05]  /*09d0*/  @!P0 BRA `(.L_x_8) ;  /* 0x0000000000948947 */ /* 0x000fea0003800000 */
[----:B------:R-:W-:Y:S01]  /*09e0*/  LOP3.LUT R0, R6, 0x7ffffffc, RZ, 0xc0, !PT ;  /* 0x7ffffffc06007812 */ /* 0x000fe200078ec0ff */
[----:B------:R-:W-:-:S03]  /*09f0*/  UMOV UR4, URZ ;  /* 0x000000ff00047c82 */ /* 0x000fc60008000000 */
[----:B------:R-:W-:-:S13]  /*0a00*/  ISETP.GT.AND P0, PT, R0, RZ, PT ;  /* 0x000000ff0000720c */ /* 0x000fda0003f04270 */
[----:B------:R-:W-:Y:S05]  /*0a10*/  @!P0 BRA `(.L_x_9) ;  /* 0x0000000000748947 */ /* 0x000fea0003800000 */
[----:B------:R-:W-:Y:S01]  /*0a20*/  VIADD R5, R0, -UR4 ;  /* 0x8000000400057c36 */ /* 0x000fe20008000000 */
[----:B------:R-:W-:-:S04]  /*0a30*/  PLOP3.LUT P0, PT, PT, PT, PT, 0x80, 0x8 ;  /* 0x000000000008781c */ /* 0x000fc80003f0f070 */
[----:B------:R-:W-:-:S13]  /*0a40*/  ISETP.GT.AND P2, PT, R5, 0xc, PT ;  /* 0x0000000c0500780c */ /* 0x000fda0003f44270 */
[----:B------:R-:W-:Y:S05]  /*0a50*/  @!P2 BRA `(.L_x_10) ;  /* 0x00000000003ca947 */ /* 0x000fea0003800000 */
[----:B------:R-:W-:Y:S02]  /*0a60*/  PLOP3.LUT P0, PT, PT, PT, PT, 0x8, 0x80 ;  /* 0x000000000080781c */ /* 0x000fe40003f0e170 */
[----:B------:R-:W-:-:S11]  /*0a70*/  IADD3 R5, PT, PT, R0, -0xc, RZ ;  /* 0xfffffff400057810 */ /* 0x000fd60007ffe0ff */
.L_x_15:
[----:B------:R-:W-:Y:S04]  /*0a80*/  BSSY.RECONVERGENT B0, `(.L_x_11) ;  /* 0x0000004000007945 */ /* 0x000fe80003800200 */
[----:B01----:R-:W-:Y:S05]  /*0a90*/  @P1 BRA `(.L_x_12) ;  /* 0x0000000000081947 */ /* 0x003fea0003800000 */
[----:B------:R0:W-:Y:S04]  /*0aa0*/  STG.E desc[UR6][R2.64], RZ ;  /* 0x000000ff02007986 */ /* 0x0001e8000c101906 */
[----:B------:R0:W-:Y:S02]  /*0ab0*/  STG.E desc[UR6][R2.64], RZ ;  /* 0x000000ff02007986 */ /* 0x0001e4000c101906 */
.L_x_12:
[----:B------:R-:W-:Y:S05]  /*0ac0*/  BSYNC.RECONVERGENT B0 ;  /* 0x0000000000007941 */ /* 0x000fea0003800200 */
.L_x_11:
[----:B------:R-:W-:Y:S04]  /*0ad0*/  BSSY.RECONVERGENT B0, `(.L_x_13) ;  /* 0x0000004000007945 */ /* 0x000fe80003800200 */
[----:B------:R-:W-:Y:S05]  /*0ae0*/  @P1 BRA `(.L_x_14) ;  /* 0x0000000000081947 */ /* 0x000fea0003800000 */
[----:B------:R1:W-:Y:S04]  /*0af0*/  STG.E desc[UR6][R2.64], RZ ;  /* 0x000000ff02007986 */ /* 0x0003e8000c101906 */
[----:B------:R1:W-:Y:S02]  /*0b00*/  @!P1 STG.E desc[UR6][R2.64], RZ ;  /* 0x000000ff02009986 */ /* 0x0003e4000c101906 */
.L_x_14:
[----:B------:R-:W-:Y:S05]  /*0b10*/  BSYNC.RECONVERGENT B0 ;  /* 0x0000000000007941 */ /* 0x000fea0003800200 */
.L_x_13:
[----:B------:R-:W-:-:S06]  /*0b20*/  UIADD3 UR4, UPT, UPT, UR4, 0x10, URZ ;  /* 0x0000001004047890 */ /* 0x000fcc000fffe0ff */
[----:B------:R-:W-:-:S13]  /*0b30*/  ISETP.LE.AND P2, PT, R5, UR4, PT ;  /* 0x0000000405007c0c */ /* 0x000fda000bf43270 */
[----:B------:R-:W-:Y:S05]  /*0b40*/  @!P2 BRA `(.L_x_15) ;  /* 0xfffffffc00cca947 */ /* 0x000fea000383ffff */
.L_x_10:
[----:B------:R-:W-:-:S04]  /*0b50*/  IADD3 R5, PT, PT, R0, -UR4, RZ ;  /* 0x8000000400057c10 */ /* 0x000fc8000fffe0ff */
[----:B------:R-:W-:-:S13]  /*0b60*/  ISETP.GT.AND P2, PT, R5, 0x4, PT ;  /* 0x000000040500780c */ /* 0x000fda0003f44270 */
[----:B------:R-:W-:Y:S05]  /*0b70*/  @!P2 BRA `(.L_x_16) ;  /* 0x000000000014a947 */ /* 0x000fea0003800000 */
[----:B------:R2:W-:Y:S01]  /*0b80*/  @!P1 STG.E desc[UR6][R2.64], RZ ;  /* 0x000000ff02009986 */ /* 0x0005e2000c101906 */
[----:B------:R-:W-:Y:S01]  /*0b90*/  UIADD3 UR4, UPT, UPT, UR4, 0x4, URZ ;  /* 0x0000000404047890 */ /* 0x000fe2000fffe0ff */
[----:B------:R-:W-:Y:S02]  /*0ba0*/  PLOP3.LUT P0, PT, PT, PT, PT, 0x8, 0x80 ;  /* 0x000000000080781c */ /* 0x000fe40003f0e170 */
[----:B------:R2:W-:Y:S01]  /*0bb0*/  @!P1 STG.E desc[UR6][R2.64], RZ ;  /* 0x000000ff02009986 */ /* 0x0005e2000c101906 */
[----:B------:R-:W-:-:S12]  /*0bc0*/  UIADD3 UR4, UPT, UPT, UR4, 0x4, URZ ;  /* 0x0000000404047890 */ /* 0x000fd8000fffe0ff */
.L_x_16:
[----:B------:R-:W-:-:S13]  /*0bd0*/  ISETP.NE.OR P0, PT, R0, UR4, P0 ;  /* 0x0000000400007c0c */ /* 0x000fda0008705670 */
[----:B------:R-:W-:Y:S05]  /*0be0*/  @!P0 BRA `(.L_x_8) ;  /* 0x0000000000108947 */ /* 0x000fea0003800000 */
.L_x_9:
[----:B------:R-:W-:Y:S01]  /*0bf0*/  UIADD3 UR4, UPT, UPT, UR4, 0x4, URZ ;  /* 0x0000000404047890 */ /* 0x000fe2000fffe0ff */
[----:B------:R3:W-:Y:S05]  /*0c00*/  @!P1 STG.E desc[UR6][R2.64], RZ ;  /* 0x000000ff02009986 */ /* 0x0007ea000c101906 */
[----:B------:R-:W-:-:S13]  /*0c10*/  ISETP.NE.AND P0, PT, R0, UR4, PT ;  /* 0x0000000400007c0c */ /* 0x000fda000bf05270 */
[----:B---3--:R-:W-:Y:S05]  /*0c20*/  @P0 BRA `(.L_x_9) ;  /* 0xfffffffc00f00947 */ /* 0x008fea000383ffff */
.L_x_8:
[----:B------:R-:W-:-:S13]  /*0c30*/  ISETP.NE.AND P0, PT, R4, RZ, PT ;  /* 0x000000ff0400720c */ /* 0x000fda0003f05270 */
[----:B------:R-:W-:Y:S05]  /*0c40*/  @!P0 EXIT ;  /* 0x000000000000894d */ /* 0x000fea0003800000 */
[----:B------:R-:W-:-:S05]  /*0c50*/  UMOV UR4, URZ ;  /* 0x000000ff00047c82 */ /* 0x000fca0008000000 */
.L_x_17:
[----:B------:R-:W-:Y:S01]  /*0c60*/  UIADD3 UR4, UPT, UPT, UR4, 0x1, URZ ;  /* 0x0000000104047890 */ /* 0x000fe2000fffe0ff */
[----:B------:R3:W-:Y:S05]  /*0c70*/  @!P1 STG.E desc[UR6][R2.64], RZ ;  /* 0x000000ff02009986 */ /* 0x0007ea000c101906 */
[----:B------:R-:W-:-:S13]  /*0c80*/  ISETP.NE.AND P0, PT, R4, UR4, PT ;  /* 0x0000000404007c0c */ /* 0x000fda000bf05270 */
[----:B---3--:R-:W-:Y:S05]  /*0c90*/  @P0 BRA `(.L_x_17) ;  /* 0xfffffffc00f00947 */ /* 0x008fea000383ffff */
[----:B------:R-:W-:Y:S05]  /*0ca0*/  EXIT ;  /* 0x000000000000794d */ /* 0x000fea0003800000 */
.L_x_18:
[----:B------:R-:W-:-:S00]  /*0cb0*/  BRA `(.L_x_18) ;  /* 0xfffffffc00fc7947 */ /* 0x000fc0000383ffff */
[----:B------:R-:W-:-:S00]  /*0cc0*/  NOP ;  /* 0x0000000000007918 */ /* 0x000fc00000000000 */
        /* <DEDUP_REMOVED lines=11> */
.L_x_20:


//--------------------- .text._Z18compute_differencePvS_i --------------------------
	.section	.text._Z18compute_differencePvS_i,"ax",@progbits
	.align	128
        .global         _Z18compute_differencePvS_i
        .type           _Z18compute_differencePvS_i,@function
        .size           _Z18compute_differencePvS_i,(.L_x_21 - _Z18compute_differencePvS_i)
        .other          _Z18compute_differencePvS_i,@"STO_CUDA_ENTRY STV_DEFAULT"
_Z18compute_differencePvS_i:
.text._Z18compute_differencePvS_i:
[----:B------:R-:W-:Y:S01]  /*0000*/  LDC R1, c[0x0][0x37c] ;  /* 0x0000df00ff017b82 */ /* 0x000fe20000000800 */
[----:B------:R-:W0:Y:S07]  /*0010*/  S2R R3, SR_TID.Y ;  /* 0x0000000000037919 */ /* 0x000e2e0000002200 */
[----:B------:R-:W0:Y:S01]  /*0020*/  LDC R0, c[0x0][0x364] ;  /* 0x0000d900ff007b82 */ /* 0x000e220000000800 */
[----:B------:R-:W1:Y:S01]  /*0030*/  LDCU UR6, c[0x0][0x390] ;  /* 0x00007200ff0677ac */ /* 0x000e620008000800 */
[----:B------:R-:W2:Y:S06]  /*0040*/  S2R R2, SR_TID.X ;  /* 0x0000000000027919 */ /* 0x000eac0000002100 */
[----:B------:R-:W0:Y:S08]  /*0050*/  S2UR UR4, SR_CTAID.Y ;  /* 0x00000000000479c3 */ /* 0x000e300000002600 */
[----:B------:R-:W2:Y:S08]  /*0060*/  S2UR UR5, SR_CTAID.X ;  /* 0x00000000000579c3 */ /* 0x000eb00000002500 */
[----:B------:R-:W2:Y:S01]  /*0070*/  LDC R7, c[0x0][0x360] ;  /* 0x0000d800ff077b82 */ /* 0x000ea20000000800 */
[----:B0-----:R-:W-:-:S02]  /*0080*/  IMAD R0, R0, UR4, R3 ;  /* 0x0000000400007c24 */ /* 0x001fc4000f8e0203 */
[----:B--2---:R-:W-:-:S05]  /*0090*/  IMAD R7, R7, UR5, R2 ;  /* 0x0000000507077c24 */ /* 0x004fca000f8e0202 */
[----:B------:R-:W-:-:S04]  /*00a0*/  VIMNMX R2, PT, PT, R0, R7, !PT ;  /* 0x0000000700027248 */ /* 0x000fc80007fe0100 */
[----:B-1----:R-:W-:-:S13]  /*00b0*/  ISETP.GE.AND P0, PT, R2, UR6, PT ;  /* 0x0000000602007c0c */ /* 0x002fda000bf06270 */
[----:B------:R-:W-:Y:S05]  /*00c0*/  @P0 EXIT ;  /* 0x000000000000094d */ /* 0x000fea0003800000 */
[----:B------:R-:W0:Y:S01]  /*00d0*/  LDC.64 R2, c[0x0][0x380] ;  /* 0x0000e000ff027b82 */ /* 0x000e220000000a00 */
[----:B------:R-:W1:Y:S01]  /*00e0*/  LDCU.64 UR4, c[0x0][0x358] ;  /* 0x00006b00ff0477ac */ /* 0x000e620008000a00 */
[----:B------:R-:W-:-:S06]  /*00f0*/  IMAD R7, R0, UR6, R7 ;  /* 0x0000000600077c24 */ /* 0x000fcc000f8e0207 */
[----:B------:R-:W2:Y:S01]  /*0100*/  LDC.64 R4, c[0x0][0x388] ;  /* 0x0000e200ff047b82 */ /* 0x000ea20000000a00 */
[----:B0-----:R-:W-:-:S06]  /*0110*/  IMAD.WIDE R2, R7, 0x4, R2 ;  /* 0x0000000407027825 */ /* 0x001fcc00078e0202 */
[----:B-1----:R-:W3:Y:S01]  /*0120*/  LDG.E R2, desc[UR4][R2.64] ;  /* 0x0000000402027981 */ /* 0x002ee2000c1e1900 */
[----:B--2---:R-:W-:-:S06]  /*0130*/  IMAD.WIDE R4, R7, 0x4, R4 ;  /* 0x0000000407047825 */ /* 0x004fcc00078e0204 */
[----:B------:R-:W3:Y:S02]  /*0140*/  LDG.E R5, desc[UR4][R4.64] ;  /* 0x0000000404057981 */ /* 0x000ee4000c1e1900 */
[----:B---3--:R-:W-:-:S05]  /*0150*/  FADD R0, R2, -R5 ;  /* 0x8000000502007221 */ /* 0x008fca0000000000 */
[----:B------:R-:W-:-:S13]  /*0160*/  FSETP.GEU.AND P0, PT, |R0|, 0.0010000000474974513054, PT ;  /* 0x3a83126f0000780b */ /* 0x000fda0003f0e200 */
[----:B------:R-:W-:Y:S05]  /*0170*/  @P0 EXIT ;  /* 0x000000000000094d */ /* 0x000fea0003800000 */
[----:B------:R-:W0:Y:S01]  /*0180*/  S2R R0, SR_LANEID ;  /* 0x0000000000007919 */ /* 0x000e220000000000 */
[----:B------:R-:W1:Y:S01]  /*0190*/  LDC.64 R2, c[0x4][RZ] ;  /* 0x01000000ff027b82 */ /* 0x000e620000000a00 */
[----:B------:R-:W-:Y:S02]  /*01a0*/  VOTEU.ANY UR6, UPT, PT ;  /* 0x0000000000067886 */ /* 0x000fe400038e0100 */
[----:B------:R-:W-:Y:S02]  /*01b0*/  UFLO.U32 UR7, UR6 ;  /* 0x00000006000772bd */ /* 0x000fe400080e0000 */
[----:B------:R-:W1:Y:S04]  /*01c0*/  POPC R5, UR6 ;  /* 0x0000000600057d09 */ /* 0x000e680008000000 */
[----:B0-----:R-:W-:-:S13]  /*01d0*/  ISETP.EQ.U32.AND P0, PT, R0, UR7, PT ;  /* 0x0000000700007c0c */ /* 0x001fda000bf02070 */
[----:B-1----:R-:W-:Y:S01]  /*01e0*/  @P0 REDG.E.ADD.STRONG.GPU desc[UR4][R2.64], R5 ;  /* 0x000000050200098e */ /* 0x002fe2000c12e104 */
[----:B------:R-:W-:Y:S05]  /*01f0*/  EXIT ;  /* 0x000000000000794d */ /* 0x000fea0003800000 */
.L_x_19:
        /* <DEDUP_REMOVED lines=16> */
.L_x_21:


//--------------------- .nv.shared.reserved.0     --------------------------
	.section	.nv.shared.reserved.0,"aw",@nobits
	.weak		__nv_reservedSMEM_offset_0_alias
	.size		__nv_reservedSMEM_offset_0_alias, 0, 64
	.other		__nv_reservedSMEM_offset_0_alias,@"STO_CUDA_RESERVED_SHARED STV_DEFAULT"
__nv_reservedSMEM_offset_0_alias:
	.zero		0
	.zero		64


//--------------------- .nv.global                --------------------------
	.section	.nv.global,"aw",@nobits
	.align	4
.nv.global:
	.type		d_num_errors,@object
	.size		d_num_errors,(.L_0 - d_num_errors)
d_num_errors:
	.zero		4
.L_0:


//--------------------- .nv.constant0._Z26matrixMultiplicationKernelPvS_S_ii --------------------------
	.section	.nv.constant0._Z26matrixMultiplicationKernelPvS_S_ii,"a",@progbits
	.sectionflags	@""
	.align	4
.nv.constant0._Z26matrixMultiplicationKernelPvS_S_ii:
	.zero		928


//--------------------- .nv.constant0._Z18compute_differencePvS_i --------------------------
	.section	.nv.constant0._Z18compute_differencePvS_i,"a",@progbits
	.sectionflags	@""
	.align	4
.nv.constant0._Z18compute_differencePvS_i:
	.zero		916


//--------------------- SYMBOLS --------------------------

	.type		.nv.reservedSmem.offset0,@object
	.size		.nv.reservedSmem.offset0,0x4
